	.headerflags	@"EF_CUDA_TEXMODE_UNIFIED EF_CUDA_64BIT_ADDRESS EF_CUDA_ACCELERATORS EF_CUDA_SM90 EF_CUDA_VIRTUAL_SM(EF_CUDA_SM90)"
	.elftype	@"ET_EXEC"


//--------------------- .nv.info                  --------------------------
	.section	.nv.info,"",@"SHT_CUDA_INFO"
	.align	4


	//----- nvinfo : EIATTR_REGCOUNT
	.align		4
        /*0000*/ 	.byte	0x04, 0x2f
        /*0002*/ 	.short	(.L_2 - .L_1)
	.align		4
.L_1:
        /*0004*/ 	.word	index@(triton_poi_fused_tanh_0)
        /*0008*/ 	.word	0x0000000b


	//----- nvinfo : EIATTR_MIN_STACK_SIZE
	.align		4
.L_2:
        /*000c*/ 	.byte	0x04, 0x12
        /*000e*/ 	.short	(.L_4 - .L_3)
	.align		4
.L_3:
        /*0010*/ 	.word	index@(triton_poi_fused_tanh_0)
        /*0014*/ 	.word	0x00000000


	//----- nvinfo : EIATTR_FRAME_SIZE
	.align		4
.L_4:
        /*0018*/ 	.byte	0x04, 0x11
        /*001a*/ 	.short	(.L_6 - .L_5)
	.align		4
.L_5:
        /*001c*/ 	.word	index@(triton_poi_fused_tanh_0)
        /*0020*/ 	.word	0x00000000


	//----- nvinfo : EIATTR_MIN_STACK_SIZE
	.align		4
.L_6:
        /*0024*/ 	.byte	0x04, 0x12
        /*0026*/ 	.short	(.L_8 - .L_7)
	.align		4
.L_7:
        /*0028*/ 	.word	index@(triton_poi_fused_tanh_0)
        /*002c*/ 	.word	0x00000000
.L_8:


//--------------------- .nv.info.triton_poi_fused_tanh_0 --------------------------
	.section	.nv.info.triton_poi_fused_tanh_0,"",@"SHT_CUDA_INFO"
	.sectionflags	@""
	.align	4


	//----- nvinfo : EIATTR_CUDA_API_VERSION
	.align		4
        /*0000*/ 	.byte	0x04, 0x37
        /*0002*/ 	.short	(.L_10 - .L_9)
.L_9:
        /*0004*/ 	.word	0x0000007c


	//----- nvinfo : EIATTR_KPARAM_INFO
	.align		4
.L_10:
        /*0008*/ 	.byte	0x04, 0x17
        /*000a*/ 	.short	(.L_12 - .L_11)
.L_11:
        /*000c*/ 	.word	0x00000000
        /*0010*/ 	.short	0x0001
        /*0012*/ 	.short	0x0008
        /*0014*/ 	.byte	0x00, 0xf0, 0x11, 0x00


	//----- nvinfo : EIATTR_KPARAM_INFO
	.align		4
.L_12:
        /*0018*/ 	.byte	0x04, 0x17
        /*001a*/ 	.short	(.L_14 - .L_13)
.L_13:
        /*001c*/ 	.word	0x00000000
        /*0020*/ 	.short	0x0000
        /*0022*/ 	.short	0x0000
        /*0024*/ 	.byte	0x00, 0xf4, 0x21, 0x00


	//----- nvinfo : EIATTR_SPARSE_MMA_MASK
	.align		4
.L_14:
        /*0028*/ 	.byte	0x03, 0x50
        /*002a*/ 	.short	0x0000


	//----- nvinfo : EIATTR_MAXREG_COUNT
	.align		4
        /*002c*/ 	.byte	0x03, 0x1b
        /*002e*/ 	.short	0x00ff


	//----- nvinfo : EIATTR_EXIT_INSTR_OFFSETS
	.align		4
        /*0030*/ 	.byte	0x04, 0x1c
        /*0032*/ 	.short	(.L_16 - .L_15)


	//   ....[0]....
.L_15:
        /*0034*/ 	.word	0x000003b0


	//   ....[1]....
        /*0038*/ 	.word	0x000003d0


	//----- nvinfo : EIATTR_REQNTID
	.align		4
.L_16:
        /*003c*/ 	.byte	0x04, 0x10
        /*003e*/ 	.short	(.L_18 - .L_17)
.L_17:
        /*0040*/ 	.word	0x00000080
        /*0044*/ 	.word	0x00000001
        /*0048*/ 	.word	0x00000001


	//----- nvinfo : EIATTR_CRS_STACK_SIZE
	.align		4
.L_18:
        /*004c*/ 	.byte	0x04, 0x1e
        /*004e*/ 	.short	(.L_20 - .L_19)
.L_19:
        /*0050*/ 	.word	0x00000000


	//----- nvinfo : EIATTR_CBANK_PARAM_SIZE
	.align		4
.L_20:
        /*0054*/ 	.byte	0x03, 0x19
        /*0056*/ 	.short	0x000c


	//----- nvinfo : EIATTR_PARAM_CBANK
	.align		4
        /*0058*/ 	.byte	0x04, 0x0a
        /*005a*/ 	.short	(.L_22 - .L_21)
	.align		4
.L_21:
        /*005c*/ 	.word	index@(.nv.constant0.triton_poi_fused_tanh_0)
        /*0060*/ 	.short	0x0210
        /*0062*/ 	.short	0x000c


	//----- nvinfo : EIATTR_SW_WAR
	.align		4
.L_22:
        /*0064*/ 	.byte	0x04, 0x36
        /*0066*/ 	.short	(.L_24 - .L_23)
.L_23:
        /*0068*/ 	.word	0x00000008
.L_24:


//--------------------- .nv.callgraph             --------------------------
	.section	.nv.callgraph,"",@"SHT_CUDA_CALLGRAPH"
	.align	4
	.sectionentsize	8
	.align		4
        /*0000*/ 	.word	0x00000000
	.align		4
        /*0004*/ 	.word	0xffffffff
	.align		4
        /*0008*/ 	.word	0x00000000
	.align		4
        /*000c*/ 	.word	0xfffffffe
	.align		4
        /*0010*/ 	.word	0x00000000
	.align		4
        /*0014*/ 	.word	0xfffffffd
	.align		4
        /*0018*/ 	.word	0x00000000
	.align		4
        /*001c*/ 	.word	0xfffffffc


//--------------------- .nv.constant4             --------------------------
	.section	.nv.constant4,"a",@progbits
	.align	8
	.align		8
.nv.constant4:
        /*0000*/ 	.dword	_$_str


//--------------------- .text.triton_poi_fused_tanh_0 --------------------------
	.section	.text.triton_poi_fused_tanh_0,"ax",@progbits
	.align	128
        .global         triton_poi_fused_tanh_0
        .type           triton_poi_fused_tanh_0,@function
        .size           triton_poi_fused_tanh_0,(.L_x_9 - triton_poi_fused_tanh_0)
        .other          triton_poi_fused_tanh_0,@"STO_CUDA_ENTRY STV_DEFAULT"
triton_poi_fused_tanh_0:
.text.triton_poi_fused_tanh_0:
[----:B------:R-:W0:Y:S02]  /*0000*/  LDC R1, c[0x0][0x28] ;  /* 0x00000a00ff017b82 */ /* 0x000e240000000800 */
[----:B------:R-:W1:Y:S01]  /*0010*/  S2R R0, SR_TID.X ;  /* 0x0000000000007919 */ /* 0x000e620000002100 */
[----:B------:R-:W2:Y:S01]  /*0020*/  LDC.64 R2, c[0x0][0x210] ;  /* 0x00008400ff027b82 */ /* 0x000ea20000000a00 */
[----:B------:R-:W-:Y:S01]  /*0030*/  ULDC.64 UR4, c[0x0][0x208] ;  /* 0x0000820000047ab9 */ /* 0x000fe20000000a00 */
[----:B------:R-:W-:Y:S01]  /*0040*/  BSSY B0, `(.L_x_0) ;  /* 0x000000a000007945 */ /* 0x000fe20003800000 */
[----:B------:R-:W3:Y:S01]  /*0050*/  S2R R5, SR_CTAID.X ;  /* 0x0000000000057919 */ /* 0x000ee20000002500 */
[----:B-1----:R-:W-:-:S04]  /*0060*/  SHF.L.U32 R0, R0, 0x1, RZ ;  /* 0x0000000100007819 */ /* 0x002fc800000006ff */
[----:B------:R-:W-:-:S04]  /*0070*/  LOP3.LUT R0, R0, 0xfe, RZ, 0xc0, !PT ;  /* 0x000000fe00007812 */ /* 0x000fc800078ec0ff */
[----:B---3--:R-:W-:-:S04]  /*0080*/  LEA R5, R5, R0, 0x8 ;  /* 0x0000000005057211 */ /* 0x008fc800078e40ff */
[C---:B------:R-:W-:Y:S01]  /*0090*/  ISETP.GE.AND P0, PT, R5.reuse, 0x100, PT ;  /* 0x000001000500780c */ /* 0x040fe20003f06270 */
[----:B--2---:R-:W-:Y:S01]  /*00a0*/  IMAD.WIDE R2, R5, 0x4, R2 ;  /* 0x0000000405027825 */ /* 0x004fe200078e0202 */
[----:B------:R-:W-:-:S11]  /*00b0*/  CS2R R4, SRZ ;  /* 0x0000000000047805 */ /* 0x000fd6000001ff00 */
[----:B------:R-:W-:Y:S05]  /*00c0*/  @P0 BRA `(.L_x_1) ;  /* 0x0000000000040947 */ /* 0x000fea0003800000 */
[----:B------:R1:W5:Y:S02]  /*00d0*/  LDG.E.64 R4, desc[UR4][R2.64] ;  /* 0x0000000402047981 */ /* 0x000364000c1e1b00 */
.L_x_1:
[----:B------:R-:W-:Y:S05]  /*00e0*/  BSYNC B0 ;  /* 0x0000000000007941 */ /* 0x000fea0003800000 */
.L_x_0:
[----:B-----5:R-:W-:Y:S01]  /*00f0*/  FADD.FTZ R8, |R4|, -RZ ;  /* 0x800000ff04087221 */ /* 0x020fe20000010200 */
[----:B------:R-:W-:Y:S04]  /*0100*/  BSSY B0, `(.L_x_2) ;  /* 0x0000014000007945 */ /* 0x000fe80003800000 */
[----:B------:R-:W-:-:S13]  /*0110*/  FSETP.GE.AND P1, PT, R8, 0.60000002384185791016, PT ;  /* 0x3f19999a0800780b */ /* 0x000fda0003f26000 */
[----:B------:R-:W-:Y:S05]  /*0120*/  @!P1 BRA `(.L_x_3) ;  /* 0x0000000000289947 */ /* 0x000fea0003800000 */
[C---:B------:R-:W-:Y:S01]  /*0130*/  FMUL R0, R8.reuse, 2.8853900432586669922 ;  /* 0x4038aa3b08007820 */ /* 0x040fe20000400000 */
[----:B------:R-:W-:Y:S01]  /*0140*/  HFMA2.MMA R7, -RZ, RZ, 1.875, 0 ;  /* 0x3f800000ff077435 */ /* 0x000fe200000001ff */
[----:B------:R-:W-:-:S04]  /*0150*/  FSETP.GE.AND P1, PT, R8, 9.010913848876953125, PT ;  /* 0x41102cb40800780b */ /* 0x000fc80003f26000 */
[----:B------:R-:W2:Y:S02]  /*0160*/  MUFU.EX2 R0, R0 ;  /* 0x0000000000007308 */ /* 0x000ea40000000800 */
[----:B--2---:R-:W-:-:S06]  /*0170*/  FADD R6, R0, 1 ;  /* 0x3f80000000067421 */ /* 0x004fcc0000000000 */
[----:B------:R-:W2:Y:S02]  /*0180*/  MUFU.RCP R6, R6 ;  /* 0x0000000600067308 */ /* 0x000ea40000001000 */
[----:B--2---:R-:W-:-:S05]  /*0190*/  FFMA.FTZ R7, R6, -2, R7 ;  /* 0xc000000006077823 */ /* 0x004fca0000010007 */
[----:B------:R-:W-:-:S04]  /*01a0*/  FSEL R7, R7, 1, !P1 ;  /* 0x3f80000007077808 */ /* 0x000fc80004800000 */
[----:B------:R-:W-:Y:S01]  /*01b0*/  LOP3.LUT R4, R7, 0x80000000, R4, 0xf8, !PT ;  /* 0x8000000007047812 */ /* 0x000fe200078ef804 */
[----:B------:R-:W-:Y:S06]  /*01c0*/  BRA `(.L_x_4) ;  /* 0x00000000001c7947 */ /* 0x000fec0003800000 */
.L_x_3:
[----:B------:R-:W-:Y:S01]  /*01d0*/  MOV R0, 0x3c80f082 ;  /* 0x3c80f08200007802 */ /* 0x000fe20000000f00 */
[----:B------:R-:W-:-:S04]  /*01e0*/  FMUL R7, R4, R4 ;  /* 0x0000000404077220 */ /* 0x000fc80000400000 */
[----:B------:R-:W-:-:S04]  /*01f0*/  FFMA.FTZ R0, R7, R0, -0.052303962409496307373 ;  /* 0xbd563cae07007423 */ /* 0x000fc80000010000 */
[----:B------:R-:W-:-:S04]  /*0200*/  FFMA.FTZ R0, R7, R0, 0.1331529766321182251 ;  /* 0x3e08594107007423 */ /* 0x000fc80000010000 */
[----:B------:R-:W-:-:S04]  /*0210*/  FFMA.FTZ R0, R7, R0, -0.33332768082618713379 ;  /* 0xbeaaa9ed07007423 */ /* 0x000fc80000010000 */
[----:B------:R-:W-:-:S04]  /*0220*/  FFMA.FTZ R7, R7, R0, RZ ;  /* 0x0000000007077223 */ /* 0x000fc800000100ff */
[----:B------:R-:W-:-:S07]  /*0230*/  FFMA.FTZ R4, R7, R4, R4 ;  /* 0x0000000407047223 */ /* 0x000fce0000010004 */
.L_x_4:
[----:B------:R-:W-:Y:S05]  /*0240*/  BSYNC B0 ;  /* 0x0000000000007941 */ /* 0x000fea0003800000 */
.L_x_2:
[----:B------:R-:W-:Y:S01]  /*0250*/  FADD.FTZ R8, |R5|, -RZ ;  /* 0x800000ff05087221 */ /* 0x000fe20000010200 */
        /* <DEDUP_REMOVED lines=13> */
.L_x_6:
[----:B------:R-:W-:Y:S01]  /*0330*/  MOV R0, 0x3c80f082 ;  /* 0x3c80f08200007802 */ /* 0x000fe20000000f00 */
[----:B------:R-:W-:-:S04]  /*0340*/  FMUL R7, R5, R5 ;  /* 0x0000000505077220 */ /* 0x000fc80000400000 */
[----:B------:R-:W-:-:S04]  /*0350*/  FFMA.FTZ R0, R7, R0, -0.052303962409496307373 ;  /* 0xbd563cae07007423 */ /* 0x000fc80000010000 */
[----:B------:R-:W-:-:S04]  /*0360*/  FFMA.FTZ R0, R7, R0, 0.1331529766321182251 ;  /* 0x3e08594107007423 */ /* 0x000fc80000010000 */
[----:B------:R-:W-:-:S04]  /*0370*/  FFMA.FTZ R0, R7, R0, -0.33332768082618713379 ;  /* 0xbeaaa9ed07007423 */ /* 0x000fc80000010000 */
[----:B------:R-:W-:-:S04]  /*0380*/  FFMA.FTZ R0, R7, R0, RZ ;  /* 0x0000000007007223 */ /* 0x000fc800000100ff */
[----:B------:R-:W-:-:S07]  /*0390*/  FFMA.FTZ R5, R0, R5, R5 ;  /* 0x0000000500057223 */ /* 0x000fce0000010005 */
.L_x_7:
[----:B------:R-:W-:Y:S05]  /*03a0*/  BSYNC B0 ;  /* 0x0000000000007941 */ /* 0x000fea0003800000 */
.L_x_5:
[----:B------:R-:W-:Y:S05]  /*03b0*/  @P0 EXIT ;  /* 0x000000000000094d */ /* 0x000fea0003800000 */
[----:B------:R-:W-:Y:S01]  /*03c0*/  STG.E.64 desc[UR4][R2.64], R4 ;  /* 0x0000000402007986 */ /* 0x000fe2000c101b04 */
[----:B------:R-:W-:Y:S05]  /*03d0*/  EXIT ;  /* 0x000000000000794d */ /* 0x000fea0003800000 */
.L_x_8:
[----:B------:R-:W-:-:S00]  /*03e0*/  BRA `(.L_x_8) ;  /* 0xfffffffc00fc7947 */ /* 0x000fc0000383ffff */
[----:B------:R-:W-:-:S00]  /*03f0*/  NOP ;  /* 0x0000000000007918 */ /* 0x000fc00000000000 */
        /* <DEDUP_REMOVED lines=8> */
.L_x_9:


//--------------------- .nv.global.init           --------------------------
	.section	.nv.global.init,"aw",@progbits
.nv.global.init:
	.type		_$_str,@object
	.size		_$_str,(.L_0 - _$_str)
_$_str:
        /*0000*/ 	.byte	0x5f, 0x5f, 0x43, 0x55, 0x44, 0x41, 0x5f, 0x46, 0x54, 0x5a, 0x00
.L_0:


//--------------------- .nv.constant0.triton_poi_fused_tanh_0 --------------------------
	.section	.nv.constant0.triton_poi_fused_tanh_0,"a",@progbits
	.sectionflags	@""
	.align	4
.nv.constant0.triton_poi_fused_tanh_0:
	.zero		540
